//
// Generated by NVIDIA NVVM Compiler
//
// Compiler Build ID: CL-36424714
// Cuda compilation tools, release 13.0, V13.0.88
// Based on NVVM 20.0.0
//

.version 9.0
.target sm_100
.address_size 64

	// .globl	_Z10GenerateCWPK4NodePhii

.visible .entry _Z10GenerateCWPK4NodePhii(
	.param .u64 .ptr .align 1 _Z10GenerateCWPK4NodePhii_param_0,
	.param .u64 .ptr .align 1 _Z10GenerateCWPK4NodePhii_param_1,
	.param .u32 _Z10GenerateCWPK4NodePhii_param_2,
	.param .u32 _Z10GenerateCWPK4NodePhii_param_3
)
{
	.reg .pred 	%p<5>;
	.reg .b16 	%rs<2>;
	.reg .b32 	%r<19>;
	.reg .b64 	%rd<13>;

	ld.param.u64 	%rd5, [_Z10GenerateCWPK4NodePhii_param_0];
	ld.param.u64 	%rd4, [_Z10GenerateCWPK4NodePhii_param_1];
	ld.param.u32 	%r10, [_Z10GenerateCWPK4NodePhii_param_2];
	ld.param.u32 	%r9, [_Z10GenerateCWPK4NodePhii_param_3];
	cvta.to.global.u64 	%rd1, %rd5;
	mov.u32 	%r11, %ctaid.x;
	mov.u32 	%r12, %ntid.x;
	mov.u32 	%r13, %tid.x;
	mad.lo.s32 	%r18, %r11, %r12, %r13;
	setp.ge.s32 	%p1, %r18, %r10;
	@%p1 bra 	$L__BB0_4;
	mul.wide.s32 	%rd6, %r18, 16;
	add.s64 	%rd7, %rd1, %rd6;
	ld.global.u32 	%r17, [%rd7+12];
	mul.lo.s32 	%r3, %r9, %r18;
	setp.eq.s32 	%p2, %r17, -1;
	@%p2 bra 	$L__BB0_4;
	cvt.s64.s32 	%rd2, %r3;
	cvta.to.global.u64 	%rd3, %rd4;
	mov.b32 	%r16, 0;
$L__BB0_3:
	mov.u32 	%r5, %r17;
	mul.wide.s32 	%rd8, %r5, 16;
	add.s64 	%rd9, %rd1, %rd8;
	ld.global.u32 	%r15, [%rd9+4];
	ld.global.u32 	%r17, [%rd9+12];
	setp.ne.s32 	%p3, %r18, %r15;
	selp.u16 	%rs1, 1, 0, %p3;
	cvt.u64.u32 	%rd10, %r16;
	add.s64 	%rd11, %rd10, %rd2;
	add.s64 	%rd12, %rd3, %rd11;
	st.global.u8 	[%rd12], %rs1;
	add.s32 	%r16, %r16, 1;
	setp.ne.s32 	%p4, %r17, -1;
	mov.u32 	%r18, %r5;
	@%p4 bra 	$L__BB0_3;
$L__BB0_4:
	ret;

}
	// .globl	_Z18calculateFrequencyPKhlPj
.visible .entry _Z18calculateFrequencyPKhlPj(
	.param .u64 .ptr .align 1 _Z18calculateFrequencyPKhlPj_param_0,
	.param .u64 _Z18calculateFrequencyPKhlPj_param_1,
	.param .u64 .ptr .align 1 _Z18calculateFrequencyPKhlPj_param_2
)
{
	.reg .pred 	%p<3>;
	.reg .b32 	%r<13>;
	.reg .b64 	%rd<18>;

	ld.param.u64 	%rd4, [_Z18calculateFrequencyPKhlPj_param_0];
	ld.param.u64 	%rd6, [_Z18calculateFrequencyPKhlPj_param_1];
	ld.param.u64 	%rd5, [_Z18calculateFrequencyPKhlPj_param_2];
	mov.u32 	%r6, %ctaid.x;
	mov.u32 	%r1, %ntid.x;
	mov.u32 	%r7, %tid.x;
	mad.lo.s32 	%r12, %r6, %r1, %r7;
	cvt.s64.s32 	%rd7, %r12;
	shr.u64 	%rd8, %rd6, 63;
	add.s64 	%rd9, %rd6, %rd8;
	shr.s64 	%rd1, %rd9, 1;
	setp.le.s64 	%p1, %rd1, %rd7;
	@%p1 bra 	$L__BB1_3;
	mov.u32 	%r8, %nctaid.x;
	mul.lo.s32 	%r3, %r1, %r8;
	cvta.to.global.u64 	%rd2, %rd4;
	cvta.to.global.u64 	%rd3, %rd5;
$L__BB1_2:
	shl.b32 	%r9, %r12, 1;
	cvt.s64.s32 	%rd10, %r9;
	add.s64 	%rd11, %rd2, %rd10;
	ld.global.u8 	%r10, [%rd11+1];
	mul.wide.u32 	%rd12, %r10, 256;
	ld.global.u8 	%rd13, [%rd11];
	or.b64  	%rd14, %rd12, %rd13;
	shl.b64 	%rd15, %rd14, 2;
	add.s64 	%rd16, %rd3, %rd15;
	atom.global.add.u32 	%r11, [%rd16], 1;
	add.s32 	%r12, %r12, %r3;
	cvt.s64.s32 	%rd17, %r12;
	setp.gt.s64 	%p2, %rd1, %rd17;
	@%p2 bra 	$L__BB1_2;
$L__BB1_3:
	ret;

}


// ===== COMPILED SASS (sm_100) =====

	.target	sm_100

	.elftype	@"ET_EXEC"


//--------------------- .note.nv.tkinfo           --------------------------
	.section	.note.nv.tkinfo,"",@"SHT_NOTE"
	.sectionflags	@"SHF_NOTE_NV_TKINFO"
	.tkinfo
        /*0018*/ 	.word	0x00000002
        /*0030*/ 	.string	""
        /*0030*/ 	.string	"ptxas"
        /*0030*/ 	.string	"Cuda compilation tools, release 13.0, V13.0.88"
        /*0030*/ 	.string	"Build cuda_13.0.r13.0/compiler.36424714_0"
        /*0030*/ 	.string	"-arch sm_100 -m 64 "



//--------------------- .note.nv.cuinfo           --------------------------
	.section	.note.nv.cuinfo,"",@"SHT_NOTE"
	.sectionflags	@"SHF_NOTE_NV_CUINFO"
        /*0018*/ 	.short	0x0002
        /*001a*/ 	.short	0x0064
        /*001c*/ 	.short	0x0082
	.zero		2


//--------------------- .nv.info                  --------------------------
	.section	.nv.info,"",@"SHT_CUDA_INFO"
	.align	4


	//----- nvinfo : EIATTR_REGCOUNT
	.align		4
        /*0000*/ 	.byte	0x04, 0x2f
        /*0002*/ 	.short	(.L_1 - .L_0)
	.align		4
.L_0:
        /*0004*/ 	.word	index@(_Z10GenerateCWPK4NodePhii)
        /*0008*/ 	.word	0x00000010


	//----- nvinfo : EIATTR_FRAME_SIZE
	.align		4
.L_1:
        /*000c*/ 	.byte	0x04, 0x11
        /*000e*/ 	.short	(.L_3 - .L_2)
	.align		4
.L_2:
        /*0010*/ 	.word	index@(_Z10GenerateCWPK4NodePhii)
        /*0014*/ 	.word	0x00000000


	//----- nvinfo : EIATTR_REGCOUNT
	.align		4
.L_3:
        /*0018*/ 	.byte	0x04, 0x2f
        /*001a*/ 	.short	(.L_5 - .L_4)
	.align		4
.L_4:
        /*001c*/ 	.word	index@(_Z18calculateFrequencyPKhlPj)
        /*0020*/ 	.word	0x0000000e


	//----- nvinfo : EIATTR_FRAME_SIZE
	.align		4
.L_5:
        /*0024*/ 	.byte	0x04, 0x11
        /*0026*/ 	.short	(.L_7 - .L_6)
	.align		4
.L_6:
        /*0028*/ 	.word	index@(_Z18calculateFrequencyPKhlPj)
        /*002c*/ 	.word	0x00000000


	//----- nvinfo : EIATTR_MIN_STACK_SIZE
	.align		4
.L_7:
        /*0030*/ 	.byte	0x04, 0x12
        /*0032*/ 	.short	(.L_9 - .L_8)
	.align		4
.L_8:
        /*0034*/ 	.word	index@(_Z18calculateFrequencyPKhlPj)
        /*0038*/ 	.word	0x00000000


	//----- nvinfo : EIATTR_MIN_STACK_SIZE
	.align		4
.L_9:
        /*003c*/ 	.byte	0x04, 0x12
        /*003e*/ 	.short	(.L_11 - .L_10)
	.align		4
.L_10:
        /*0040*/ 	.word	index@(_Z10GenerateCWPK4NodePhii)
        /*0044*/ 	.word	0x00000000
.L_11:


//--------------------- .nv.compat                --------------------------
	.section	.nv.compat,"",@"SHT_CUDA_COMPAT_INFO"
	.align	4
        /*0000*/ 	.byte	0x02, 0x09, 0x00, 0x00, 0x02, 0x02, 0x01, 0x00, 0x02, 0x05, 0x05, 0x00, 0x03, 0x07, 0x01, 0x01
        /*0010*/ 	.byte	0x02, 0x03, 0x00, 0x00, 0x02, 0x06, 0x01, 0x00, 0x04, 0x0b, 0x08, 0x00, 0x09, 0x00, 0x00, 0x00
        /*0020*/ 	.byte	0x00, 0x00, 0x00, 0x00


//--------------------- .nv.info._Z18calculateFrequencyPKhlPj --------------------------
	.section	.nv.info._Z18calculateFrequencyPKhlPj,"",@"SHT_CUDA_INFO"
	.sectionflags	@""
	.align	4


	//----- nvinfo : EIATTR_CUDA_API_VERSION
	.align		4
        /*0000*/ 	.byte	0x04, 0x37
        /*0002*/ 	.short	(.L_13 - .L_12)
.L_12:
        /*0004*/ 	.word	0x00000082


	//----- nvinfo : EIATTR_KPARAM_INFO
	.align		4
.L_13:
        /*0008*/ 	.byte	0x04, 0x17
        /*000a*/ 	.short	(.L_15 - .L_14)
.L_14:
        /*000c*/ 	.word	0x00000000
        /*0010*/ 	.short	0x0002
        /*0012*/ 	.short	0x0010
        /*0014*/ 	.byte	0x00, 0xf5, 0x21, 0x00


	//----- nvinfo : EIATTR_KPARAM_INFO
	.align		4
.L_15:
        /*0018*/ 	.byte	0x04, 0x17
        /*001a*/ 	.short	(.L_17 - .L_16)
.L_16:
        /*001c*/ 	.word	0x00000000
        /*0020*/ 	.short	0x0001
        /*0022*/ 	.short	0x0008
        /*0024*/ 	.byte	0x00, 0xf0, 0x21, 0x00


	//----- nvinfo : EIATTR_KPARAM_INFO
	.align		4
.L_17:
        /*0028*/ 	.byte	0x04, 0x17
        /*002a*/ 	.short	(.L_19 - .L_18)
.L_18:
        /*002c*/ 	.word	0x00000000
        /*0030*/ 	.short	0x0000
        /*0032*/ 	.short	0x0000
        /*0034*/ 	.byte	0x00, 0xf5, 0x21, 0x00


	//----- nvinfo : EIATTR_SPARSE_MMA_MASK
	.align		4
.L_19:
        /*0038*/ 	.byte	0x03, 0x50
        /*003a*/ 	.short	0x0000


	//----- nvinfo : EIATTR_MAXREG_COUNT
	.align		4
        /*003c*/ 	.byte	0x03, 0x1b
        /*003e*/ 	.short	0x00ff


	//----- nvinfo : EIATTR_MERCURY_ISA_VERSION
	.align		4
        /*0040*/ 	.byte	0x03, 0x5f
        /*0042*/ 	.short	0x0101


	//----- nvinfo : EIATTR_VRC_CTA_INIT_COUNT
	.align		4
        /*0044*/ 	.byte	0x02, 0x4a
	.zero		1
	.zero		1


	//----- nvinfo : EIATTR_EXIT_INSTR_OFFSETS
	.align		4
        /*0048*/ 	.byte	0x04, 0x1c
        /*004a*/ 	.short	(.L_21 - .L_20)


	//   ....[0]....
.L_20:
        /*004c*/ 	.word	0x000000e0


	//   ....[1]....
        /*0050*/ 	.word	0x00000250


	//----- nvinfo : EIATTR_CRS_STACK_SIZE
	.align		4
.L_21:
        /*0054*/ 	.byte	0x04, 0x1e
        /*0056*/ 	.short	(.L_23 - .L_22)
.L_22:
        /*0058*/ 	.word	0x00000000


	//----- nvinfo : EIATTR_CBANK_PARAM_SIZE
	.align		4
.L_23:
        /*005c*/ 	.byte	0x03, 0x19
        /*005e*/ 	.short	0x0018


	//----- nvinfo : EIATTR_PARAM_CBANK
	.align		4
        /*0060*/ 	.byte	0x04, 0x0a
        /*0062*/ 	.short	(.L_25 - .L_24)
	.align		4
.L_24:
        /*0064*/ 	.word	index@(.nv.constant0._Z18calculateFrequencyPKhlPj)
        /*0068*/ 	.short	0x0380
        /*006a*/ 	.short	0x0018


	//----- nvinfo : EIATTR_SW_WAR
	.align		4
.L_25:
        /*006c*/ 	.byte	0x04, 0x36
        /*006e*/ 	.short	(.L_27 - .L_26)
.L_26:
        /*0070*/ 	.word	0x00000008
.L_27:


//--------------------- .nv.info._Z10GenerateCWPK4NodePhii --------------------------
	.section	.nv.info._Z10GenerateCWPK4NodePhii,"",@"SHT_CUDA_INFO"
	.sectionflags	@""
	.align	4


	//----- nvinfo : EIATTR_CUDA_API_VERSION
	.align		4
        /*0000*/ 	.byte	0x04, 0x37
        /*0002*/ 	.short	(.L_29 - .L_28)
.L_28:
        /*0004*/ 	.word	0x00000082


	//----- nvinfo : EIATTR_KPARAM_INFO
	.align		4
.L_29:
        /*0008*/ 	.byte	0x04, 0x17
        /*000a*/ 	.short	(.L_31 - .L_30)
.L_30:
        /*000c*/ 	.word	0x00000000
        /*0010*/ 	.short	0x0003
        /*0012*/ 	.short	0x0014
        /*0014*/ 	.byte	0x00, 0xf0, 0x11, 0x00


	//----- nvinfo : EIATTR_KPARAM_INFO
	.align		4
.L_31:
        /*0018*/ 	.byte	0x04, 0x17
        /*001a*/ 	.short	(.L_33 - .L_32)
.L_32:
        /*001c*/ 	.word	0x00000000
        /*0020*/ 	.short	0x0002
        /*0022*/ 	.short	0x0010
        /*0024*/ 	.byte	0x00, 0xf0, 0x11, 0x00


	//----- nvinfo : EIATTR_KPARAM_INFO
	.align		4
.L_33:
        /*0028*/ 	.byte	0x04, 0x17
        /*002a*/ 	.short	(.L_35 - .L_34)
.L_34:
        /*002c*/ 	.word	0x00000000
        /*0030*/ 	.short	0x0001
        /*0032*/ 	.short	0x0008
        /*0034*/ 	.byte	0x00, 0xf5, 0x21, 0x00


	//----- nvinfo : EIATTR_KPARAM_INFO
	.align		4
.L_35:
        /*0038*/ 	.byte	0x04, 0x17
        /*003a*/ 	.short	(.L_37 - .L_36)
.L_36:
        /*003c*/ 	.word	0x00000000
        /*0040*/ 	.short	0x0000
        /*0042*/ 	.short	0x0000
        /*0044*/ 	.byte	0x00, 0xf5, 0x21, 0x00


	//----- nvinfo : EIATTR_SPARSE_MMA_MASK
	.align		4
.L_37:
        /*0048*/ 	.byte	0x03, 0x50
        /*004a*/ 	.short	0x0000


	//----- nvinfo : EIATTR_MAXREG_COUNT
	.align		4
        /*004c*/ 	.byte	0x03, 0x1b
        /*004e*/ 	.short	0x00ff


	//----- nvinfo : EIATTR_MERCURY_ISA_VERSION
	.align		4
        /*0050*/ 	.byte	0x03, 0x5f
        /*0052*/ 	.short	0x0101


	//----- nvinfo : EIATTR_VRC_CTA_INIT_COUNT
	.align		4
        /*0054*/ 	.byte	0x02, 0x4a
	.zero		1
	.zero		1


	//----- nvinfo : EIATTR_EXIT_INSTR_OFFSETS
	.align		4
        /*0058*/ 	.byte	0x04, 0x1c
        /*005a*/ 	.short	(.L_39 - .L_38)


	//   ....[0]....
.L_38:
        /*005c*/ 	.word	0x00000070


	//   ....[1]....
        /*0060*/ 	.word	0x000000d0


	//   ....[2]....
        /*0064*/ 	.word	0x00000210


	//----- nvinfo : EIATTR_CRS_STACK_SIZE
	.align		4
.L_39:
        /*0068*/ 	.byte	0x04, 0x1e
        /*006a*/ 	.short	(.L_41 - .L_40)
.L_40:
        /*006c*/ 	.word	0x00000000


	//----- nvinfo : EIATTR_CBANK_PARAM_SIZE
	.align		4
.L_41:
        /*0070*/ 	.byte	0x03, 0x19
        /*0072*/ 	.short	0x0018


	//----- nvinfo : EIATTR_PARAM_CBANK
	.align		4
        /*0074*/ 	.byte	0x04, 0x0a
        /*0076*/ 	.short	(.L_43 - .L_42)
	.align		4
.L_42:
        /*0078*/ 	.word	index@(.nv.constant0._Z10GenerateCWPK4NodePhii)
        /*007c*/ 	.short	0x0380
        /*007e*/ 	.short	0x0018


	//----- nvinfo : EIATTR_SW_WAR
	.align		4
.L_43:
        /*0080*/ 	.byte	0x04, 0x36
        /*0082*/ 	.short	(.L_45 - .L_44)
.L_44:
        /*0084*/ 	.word	0x00000008
.L_45:


//--------------------- .nv.callgraph             --------------------------
	.section	.nv.callgraph,"",@"SHT_CUDA_CALLGRAPH"
	.align	4
	.sectionentsize	8
	.align		4
        /*0000*/ 	.word	0x00000000
	.align		4
        /*0004*/ 	.word	0xffffffff
	.align		4
        /*0008*/ 	.word	0x00000000
	.align		4
        /*000c*/ 	.word	0xfffffffe
	.align		4
        /*0010*/ 	.word	0x00000000
	.align		4
        /*0014*/ 	.word	0xfffffffd
	.align		4
        /*0018*/ 	.word	0x00000000
	.align		4
        /*001c*/ 	.word	0xfffffffc


//--------------------- .text._Z18calculateFrequencyPKhlPj --------------------------
	.section	.text._Z18calculateFrequencyPKhlPj,"ax",@progbits
	.align	128
        .global         _Z18calculateFrequencyPKhlPj
        .type           _Z18calculateFrequencyPKhlPj,@function
        .size           _Z18calculateFrequencyPKhlPj,(.L_x_4 - _Z18calculateFrequencyPKhlPj)
        .other          _Z18calculateFrequencyPKhlPj,@"STO_CUDA_ENTRY STV_DEFAULT"
_Z18calculateFrequencyPKhlPj:
.text._Z18calculateFrequencyPKhlPj:
[----:B------:R-:W-:Y:S01]  /*0000*/  LDC R1, c[0x0][0x37c] ;  /* 0x0000df00ff017b82 */ /* 0x000fe20000000800 */
[----:B------:R-:W0:Y:S01]  /*0010*/  S2R R0, SR_TID.X ;  /* 0x0000000000007919 */ /* 0x000e220000002100 */
[----:B------:R-:W1:Y:S06]  /*0020*/  LDCU.64 UR4, c[0x0][0x388] ;  /* 0x00007100ff0477ac */ /* 0x000e6c0008000a00 */
[----:B------:R-:W0:Y:S08]  /*0030*/  S2UR UR6, SR_CTAID.X ;  /* 0x00000000000679c3 */ /* 0x000e300000002500 */
[----:B------:R-:W0:Y:S01]  /*0040*/  LDC R7, c[0x0][0x360] ;  /* 0x0000d800ff077b82 */ /* 0x000e220000000800 */
[----:B-1----:R-:W-:-:S04]  /*0050*/  ULEA.HI UR4, UP0, UR5, UR4, URZ, 0x1 ;  /* 0x0000000405047291 */ /* 0x002fc8000f8108ff */
[----:B------:R-:W-:-:S04]  /*0060*/  UIADD3.X UR5, UPT, UPT, URZ, UR5, URZ, UP0, !UPT ;  /* 0x00000005ff057290 */ /* 0x000fc800087fe4ff */
[----:B------:R-:W-:Y:S02]  /*0070*/  USHF.R.S64 UR4, UR4, 0x1, UR5 ;  /* 0x0000000104047899 */ /* 0x000fe40008001005 */
[----:B------:R-:W-:Y:S01]  /*0080*/  USHF.R.S32.HI UR5, URZ, 0x1, UR5 ;  /* 0x00000001ff057899 */ /* 0x000fe20008011405 */
[----:B0-----:R-:W-:-:S05]  /*0090*/  IMAD R0, R7, UR6, R0 ;  /* 0x0000000607007c24 */ /* 0x001fca000f8e0200 */
[----:B------:R-:W-:Y:S01]  /*00a0*/  IMAD.U32 R3, RZ, RZ, UR5 ;  /* 0x00000005ff037e24 */ /* 0x000fe2000f8e00ff */
[----:B------:R-:W-:Y:S02]  /*00b0*/  SHF.R.S32.HI R2, RZ, 0x1f, R0 ;  /* 0x0000001fff027819 */ /* 0x000fe40000011400 */
[----:B------:R-:W-:-:S04]  /*00c0*/  ISETP.LT.U32.AND P0, PT, R0, UR4, PT ;  /* 0x0000000400007c0c */ /* 0x000fc8000bf01070 */
[----:B------:R-:W-:-:S13]  /*00d0*/  ISETP.GT.AND.EX P0, PT, R3, R2, PT, P0 ;  /* 0x000000020300720c */ /* 0x000fda0003f04300 */
[----:B------:R-:W-:Y:S05]  /*00e0*/  @!P0 EXIT ;  /* 0x000000000000894d */ /* 0x000fea0003800000 */
[----:B------:R-:W0:Y:S01]  /*00f0*/  LDCU UR6, c[0x0][0x370] ;  /* 0x00006e00ff0677ac */ /* 0x000e220008000800 */
[----:B------:R-:W1:Y:S01]  /*0100*/  LDCU.64 UR8, c[0x0][0x358] ;  /* 0x00006b00ff0877ac */ /* 0x000e620008000a00 */
[----:B------:R-:W2:Y:S01]  /*0110*/  LDCU.64 UR10, c[0x0][0x380] ;  /* 0x00007000ff0a77ac */ /* 0x000ea20008000a00 */
[----:B------:R-:W3:Y:S01]  /*0120*/  LDCU.64 UR12, c[0x0][0x390] ;  /* 0x00007200ff0c77ac */ /* 0x000ee20008000a00 */
[----:B0-----:R-:W-:-:S07]  /*0130*/  IMAD R7, R7, UR6, RZ ;  /* 0x0000000607077c24 */ /* 0x001fce000f8e02ff */
.L_x_0:
[----:B------:R-:W-:-:S05]  /*0140*/  IMAD.SHL.U32 R3, R0, 0x2, RZ ;  /* 0x0000000200037824 */ /* 0x000fca00078e00ff */
[----:B--2---:R-:W-:-:S04]  /*0150*/  IADD3 R2, P0, PT, R3, UR10, RZ ;  /* 0x0000000a03027c10 */ /* 0x004fc8000ff1e0ff */
[----:B------:R-:W-:-:S05]  /*0160*/  LEA.HI.X.SX32 R3, R3, UR11, 0x1, P0 ;  /* 0x0000000b03037c11 */ /* 0x000fca00080f0eff */
[----:B-1----:R-:W2:Y:S04]  /*0170*/  LDG.E.U8 R4, desc[UR8][R2.64+0x1] ;  /* 0x0000010802047981 */ /* 0x002ea8000c1e1100 */
[----:B------:R-:W4:Y:S01]  /*0180*/  LDG.E.U8 R9, desc[UR8][R2.64] ;  /* 0x0000000802097981 */ /* 0x000f22000c1e1100 */
[----:B------:R-:W-:Y:S02]  /*0190*/  IMAD.IADD R0, R7, 0x1, R0 ;  /* 0x0000000107007824 */ /* 0x000fe400078e0200 */
[----:B------:R-:W-:-:S03]  /*01a0*/  IMAD.U32 R11, RZ, RZ, UR5 ;  /* 0x00000005ff0b7e24 */ /* 0x000fc6000f8e00ff */
[----:B------:R-:W-:Y:S01]  /*01b0*/  SHF.R.S32.HI R6, RZ, 0x1f, R0 ;  /* 0x0000001fff067819 */ /* 0x000fe20000011400 */
[----:B--2---:R-:W-:-:S03]  /*01c0*/  IMAD.WIDE.U32 R4, R4, 0x100, RZ ;  /* 0x0000010004047825 */ /* 0x004fc600078e00ff */
[----:B----4-:R-:W-:-:S04]  /*01d0*/  LOP3.LUT R9, R4, R9, RZ, 0xfc, !PT ;  /* 0x0000000904097212 */ /* 0x010fc800078efcff */
[----:B---3--:R-:W-:-:S04]  /*01e0*/  LEA R4, P0, R9, UR12, 0x2 ;  /* 0x0000000c09047c11 */ /* 0x008fc8000f8010ff */
[----:B------:R-:W-:Y:S01]  /*01f0*/  LEA.HI.X R5, R9, UR13, R5, 0x2, P0 ;  /* 0x0000000d09057c11 */ /* 0x000fe200080f1405 */
[----:B------:R-:W-:Y:S01]  /*0200*/  IMAD.MOV.U32 R9, RZ, RZ, 0x1 ;  /* 0x00000001ff097424 */ /* 0x000fe200078e00ff */
[----:B------:R-:W-:-:S04]  /*0210*/  ISETP.LT.U32.AND P0, PT, R0, UR4, PT ;  /* 0x0000000400007c0c */ /* 0x000fc8000bf01070 */
[----:B------:R-:W-:Y:S01]  /*0220*/  ISETP.GT.AND.EX P0, PT, R11, R6, PT, P0 ;  /* 0x000000060b00720c */ /* 0x000fe20003f04300 */
[----:B------:R0:W-:-:S12]  /*0230*/  REDG.E.ADD.STRONG.GPU desc[UR8][R4.64], R9 ;  /* 0x000000090400798e */ /* 0x0001d8000c12e108 */
[----:B0-----:R-:W-:Y:S05]  /*0240*/  @P0 BRA `(.L_x_0) ;  /* 0xfffffffc00bc0947 */ /* 0x001fea000383ffff */
[----:B------:R-:W-:Y:S05]  /*0250*/  EXIT ;  /* 0x000000000000794d */ /* 0x000fea0003800000 */
.L_x_1:
[----:B------:R-:W-:-:S00]  /*0260*/  BRA `(.L_x_1) ;  /* 0xfffffffc00fc7947 */ /* 0x000fc0000383ffff */
[----:B------:R-:W-:-:S00]  /*0270*/  NOP ;  /* 0x0000000000007918 */ /* 0x000fc00000000000 */
        /* <DEDUP_REMOVED lines=8> */
.L_x_4:


//--------------------- .text._Z10GenerateCWPK4NodePhii --------------------------
	.section	.text._Z10GenerateCWPK4NodePhii,"ax",@progbits
	.align	128
        .global         _Z10GenerateCWPK4NodePhii
        .type           _Z10GenerateCWPK4NodePhii,@function
        .size           _Z10GenerateCWPK4NodePhii,(.L_x_5 - _Z10GenerateCWPK4NodePhii)
        .other          _Z10GenerateCWPK4NodePhii,@"STO_CUDA_ENTRY STV_DEFAULT"
_Z10GenerateCWPK4NodePhii:
.text._Z10GenerateCWPK4NodePhii:
[----:B------:R-:W-:Y:S01]  /*0000*/  LDC R1, c[0x0][0x37c] ;  /* 0x0000df00ff017b82 */ /* 0x000fe20000000800 */
[----:B------:R-:W0:Y:S07]  /*0010*/  S2R R3, SR_TID.X ;  /* 0x0000000000037919 */ /* 0x000e2e0000002100 */
[----:B------:R-:W0:Y:S01]  /*0020*/  S2UR UR4, SR_CTAID.X ;  /* 0x00000000000479c3 */ /* 0x000e220000002500 */
[----:B------:R-:W1:Y:S07]  /*0030*/  LDCU UR5, c[0x0][0x390] ;  /* 0x00007200ff0577ac */ /* 0x000e6e0008000800 */
[----:B------:R-:W0:Y:S02]  /*0040*/  LDC R0, c[0x0][0x360] ;  /* 0x0000d800ff007b82 */ /* 0x000e240000000800 */
[----:B0-----:R-:W-:-:S05]  /*0050*/  IMAD R0, R0, UR4, R3 ;  /* 0x0000000400007c24 */ /* 0x001fca000f8e0203 */
[----:B-1----:R-:W-:-:S13]  /*0060*/  ISETP.GE.AND P0, PT, R0, UR5, PT ;  /* 0x0000000500007c0c */ /* 0x002fda000bf06270 */
[----:B------:R-:W-:Y:S05]  /*0070*/  @P0 EXIT ;  /* 0x000000000000094d */ /* 0x000fea0003800000 */
[----:B------:R-:W0:Y:S01]  /*0080*/  LDC.64 R6, c[0x0][0x380] ;  /* 0x0000e000ff067b82 */ /* 0x000e220000000a00 */
[----:B------:R-:W1:Y:S01]  /*0090*/  LDCU.64 UR4, c[0x0][0x358] ;  /* 0x00006b00ff0477ac */ /* 0x000e620008000a00 */
[----:B0-----:R-:W-:-:S06]  /*00a0*/  IMAD.WIDE R2, R0, 0x10, R6 ;  /* 0x0000001000027825 */ /* 0x001fcc00078e0206 */
[----:B-1----:R-:W2:Y:S02]  /*00b0*/  LDG.E R2, desc[UR4][R2.64+0xc] ;  /* 0x00000c0402027981 */ /* 0x002ea4000c1e1900 */
[----:B--2---:R-:W-:-:S13]  /*00c0*/  ISETP.NE.AND P0, PT, R2, -0x1, PT ;  /* 0xffffffff0200780c */ /* 0x004fda0003f05270 */
[----:B------:R-:W-:Y:S05]  /*00d0*/  @!P0 EXIT ;  /* 0x000000000000894d */ /* 0x000fea0003800000 */
[----:B------:R-:W0:Y:S01]  /*00e0*/  LDCU UR6, c[0x0][0x394] ;  /* 0x00007280ff0677ac */ /* 0x000e220008000800 */
[----:B------:R-:W-:Y:S02]  /*00f0*/  IMAD.MOV.U32 R9, RZ, RZ, R2 ;  /* 0x000000ffff097224 */ /* 0x000fe400078e0002 */
[----:B------:R-:W-:Y:S01]  /*0100*/  IMAD.MOV.U32 R8, RZ, RZ, RZ ;  /* 0x000000ffff087224 */ /* 0x000fe200078e00ff */
[----:B------:R-:W1:Y:S01]  /*0110*/  LDCU.64 UR8, c[0x0][0x388] ;  /* 0x00007100ff0877ac */ /* 0x000e620008000a00 */
[----:B0-----:R-:W-:-:S05]  /*0120*/  IMAD R13, R0, UR6, RZ ;  /* 0x00000006000d7c24 */ /* 0x001fca000f8e02ff */
[----:B-1----:R-:W-:-:S07]  /*0130*/  SHF.R.S32.HI R12, RZ, 0x1f, R13 ;  /* 0x0000001fff0c7819 */ /* 0x002fce000001140d */
.L_x_2:
[----:B------:R-:W-:-:S05]  /*0140*/  IMAD.WIDE R2, R9, 0x10, R6 ;  /* 0x0000001009027825 */ /* 0x000fca00078e0206 */
[----:B0-----:R-:W2:Y:S01]  /*0150*/  LDG.E R5, desc[UR4][R2.64+0x4] ;  /* 0x0000040402057981 */ /* 0x001ea2000c1e1900 */
[----:B------:R-:W-:-:S03]  /*0160*/  MOV R10, R9 ;  /* 0x00000009000a7202 */ /* 0x000fc60000000f00 */
[----:B------:R-:W3:Y:S01]  /*0170*/  LDG.E R9, desc[UR4][R2.64+0xc] ;  /* 0x00000c0402097981 */ /* 0x000ee2000c1e1900 */
[C---:B------:R-:W-:Y:S01]  /*0180*/  IADD3 R4, P1, P2, R8.reuse, UR8, R13 ;  /* 0x0000000808047c10 */ /* 0x040fe2000fa3e00d */
[----:B------:R-:W-:Y:S01]  /*0190*/  VIADD R8, R8, 0x1 ;  /* 0x0000000108087836 */ /* 0x000fe20000000000 */
[----:B--2---:R-:W-:Y:S02]  /*01a0*/  ISETP.NE.AND P0, PT, R0, R5, PT ;  /* 0x000000050000720c */ /* 0x004fe40003f05270 */
[----:B------:R-:W-:Y:S02]  /*01b0*/  IADD3.X R5, PT, PT, RZ, UR9, R12, P1, P2 ;  /* 0x00000009ff057c10 */ /* 0x000fe40008fe440c */
[----:B------:R-:W-:Y:S02]  /*01c0*/  SEL R11, RZ, 0x1, !P0 ;  /* 0x00000001ff0b7807 */ /* 0x000fe40004000000 */
[----:B---3--:R-:W-:Y:S02]  /*01d0*/  ISETP.NE.AND P0, PT, R9, -0x1, PT ;  /* 0xffffffff0900780c */ /* 0x008fe40003f05270 */
[----:B------:R-:W-:Y:S01]  /*01e0*/  MOV R0, R10 ;  /* 0x0000000a00007202 */ /* 0x000fe20000000f00 */
[----:B------:R0:W-:Y:S10]  /*01f0*/  STG.E.U8 desc[UR4][R4.64], R11 ;  /* 0x0000000b04007986 */ /* 0x0001f4000c101104 */
[----:B------:R-:W-:Y:S05]  /*0200*/  @P0 BRA `(.L_x_2) ;  /* 0xfffffffc00cc0947 */ /* 0x000fea000383ffff */
[----:B------:R-:W-:Y:S05]  /*0210*/  EXIT ;  /* 0x000000000000794d */ /* 0x000fea0003800000 */
.L_x_3:
        /* <DEDUP_REMOVED lines=14> */
.L_x_5:


//--------------------- .nv.shared.reserved.0     --------------------------
	.section	.nv.shared.reserved.0,"aw",@nobits
	.weak		__nv_reservedSMEM_offset_0_alias
	.size		__nv_reservedSMEM_offset_0_alias, 0, 64
	.other		__nv_reservedSMEM_offset_0_alias,@"STO_CUDA_RESERVED_SHARED STV_DEFAULT"
__nv_reservedSMEM_offset_0_alias:
	.zero		0
	.zero		64


//--------------------- .nv.constant0._Z18calculateFrequencyPKhlPj --------------------------
	.section	.nv.constant0._Z18calculateFrequencyPKhlPj,"a",@progbits
	.sectionflags	@""
	.align	4
.nv.constant0._Z18calculateFrequencyPKhlPj:
	.zero		920


//--------------------- .nv.constant0._Z10GenerateCWPK4NodePhii --------------------------
	.section	.nv.constant0._Z10GenerateCWPK4NodePhii,"a",@progbits
	.sectionflags	@""
	.align	4
.nv.constant0._Z10GenerateCWPK4NodePhii:
	.zero		920


//--------------------- SYMBOLS --------------------------

	.type		.nv.reservedSmem.offset0,@object
	.size		.nv.reservedSmem.offset0,0x4
